	.headerflags	@"EF_CUDA_TEXMODE_UNIFIED EF_CUDA_64BIT_ADDRESS EF_CUDA_ACCELERATORS EF_CUDA_SM90 EF_CUDA_VIRTUAL_SM(EF_CUDA_SM90)"
	.elftype	@"ET_EXEC"


//--------------------- .nv.info                  --------------------------
	.section	.nv.info,"",@"SHT_CUDA_INFO"
	.align	4


	//----- nvinfo : EIATTR_REGCOUNT
	.align		4
        /*0000*/ 	.byte	0x04, 0x2f
        /*0002*/ 	.short	(.L_1 - .L_0)
	.align		4
.L_0:
        /*0004*/ 	.word	index@(triton_poi_fused_max_pool2d_with_indices_18)
        /*0008*/ 	.word	0x00000015


	//----- nvinfo : EIATTR_MIN_STACK_SIZE
	.align		4
.L_1:
        /*000c*/ 	.byte	0x04, 0x12
        /*000e*/ 	.short	(.L_3 - .L_2)
	.align		4
.L_2:
        /*0010*/ 	.word	index@(triton_poi_fused_max_pool2d_with_indices_18)
        /*0014*/ 	.word	0x00000000


	//----- nvinfo : EIATTR_FRAME_SIZE
	.align		4
.L_3:
        /*0018*/ 	.byte	0x04, 0x11
        /*001a*/ 	.short	(.L_5 - .L_4)
	.align		4
.L_4:
        /*001c*/ 	.word	index@(triton_poi_fused_max_pool2d_with_indices_18)
        /*0020*/ 	.word	0x00000000


	//----- nvinfo : EIATTR_MIN_STACK_SIZE
	.align		4
.L_5:
        /*0024*/ 	.byte	0x04, 0x12
        /*0026*/ 	.short	(.L_7 - .L_6)
	.align		4
.L_6:
        /*0028*/ 	.word	index@(triton_poi_fused_max_pool2d_with_indices_18)
        /*002c*/ 	.word	0x00000000
.L_7:


//--------------------- .nv.info.triton_poi_fused_max_pool2d_with_indices_18 --------------------------
	.section	.nv.info.triton_poi_fused_max_pool2d_with_indices_18,"",@"SHT_CUDA_INFO"
	.sectionflags	@""
	.align	4


	//----- nvinfo : EIATTR_CUDA_API_VERSION
	.align		4
        /*0000*/ 	.byte	0x04, 0x37
        /*0002*/ 	.short	(.L_9 - .L_8)
.L_8:
        /*0004*/ 	.word	0x0000007c


	//----- nvinfo : EIATTR_KPARAM_INFO
	.align		4
.L_9:
        /*0008*/ 	.byte	0x04, 0x17
        /*000a*/ 	.short	(.L_11 - .L_10)
.L_10:
        /*000c*/ 	.word	0x00000000
        /*0010*/ 	.short	0x0003
        /*0012*/ 	.short	0x0018
        /*0014*/ 	.byte	0x00, 0xf0, 0x11, 0x00


	//----- nvinfo : EIATTR_KPARAM_INFO
	.align		4
.L_11:
        /*0018*/ 	.byte	0x04, 0x17
        /*001a*/ 	.short	(.L_13 - .L_12)
.L_12:
        /*001c*/ 	.word	0x00000000
        /*0020*/ 	.short	0x0002
        /*0022*/ 	.short	0x0010
        /*0024*/ 	.byte	0x00, 0xf4, 0x21, 0x00


	//----- nvinfo : EIATTR_KPARAM_INFO
	.align		4
.L_13:
        /*0028*/ 	.byte	0x04, 0x17
        /*002a*/ 	.short	(.L_15 - .L_14)
.L_14:
        /*002c*/ 	.word	0x00000000
        /*0030*/ 	.short	0x0001
        /*0032*/ 	.short	0x0008
        /*0034*/ 	.byte	0x00, 0xf4, 0x21, 0x00


	//----- nvinfo : EIATTR_KPARAM_INFO
	.align		4
.L_15:
        /*0038*/ 	.byte	0x04, 0x17
        /*003a*/ 	.short	(.L_17 - .L_16)
.L_16:
        /*003c*/ 	.word	0x00000000
        /*0040*/ 	.short	0x0000
        /*0042*/ 	.short	0x0000
        /*0044*/ 	.byte	0x00, 0xf4, 0x21, 0x00


	//----- nvinfo : EIATTR_SPARSE_MMA_MASK
	.align		4
.L_17:
        /*0048*/ 	.byte	0x03, 0x50
        /*004a*/ 	.short	0x0000


	//----- nvinfo : EIATTR_MAXREG_COUNT
	.align		4
        /*004c*/ 	.byte	0x03, 0x1b
        /*004e*/ 	.short	0x00ff


	//----- nvinfo : EIATTR_EXIT_INSTR_OFFSETS
	.align		4
        /*0050*/ 	.byte	0x04, 0x1c
        /*0052*/ 	.short	(.L_19 - .L_18)


	//   ....[0]....
.L_18:
        /*0054*/ 	.word	0x00000520


	//----- nvinfo : EIATTR_REQNTID
	.align		4
.L_19:
        /*0058*/ 	.byte	0x04, 0x10
        /*005a*/ 	.short	(.L_21 - .L_20)
.L_20:
        /*005c*/ 	.word	0x00000100
        /*0060*/ 	.word	0x00000001
        /*0064*/ 	.word	0x00000001


	//----- nvinfo : EIATTR_CBANK_PARAM_SIZE
	.align		4
.L_21:
        /*0068*/ 	.byte	0x03, 0x19
        /*006a*/ 	.short	0x001c


	//----- nvinfo : EIATTR_PARAM_CBANK
	.align		4
        /*006c*/ 	.byte	0x04, 0x0a
        /*006e*/ 	.short	(.L_23 - .L_22)
	.align		4
.L_22:
        /*0070*/ 	.word	index@(.nv.constant0.triton_poi_fused_max_pool2d_with_indices_18)
        /*0074*/ 	.short	0x0210
        /*0076*/ 	.short	0x001c


	//----- nvinfo : EIATTR_SW_WAR
	.align		4
.L_23:
        /*0078*/ 	.byte	0x04, 0x36
        /*007a*/ 	.short	(.L_25 - .L_24)
.L_24:
        /*007c*/ 	.word	0x00000008
.L_25:


//--------------------- .nv.callgraph             --------------------------
	.section	.nv.callgraph,"",@"SHT_CUDA_CALLGRAPH"
	.align	4
	.sectionentsize	8
	.align		4
        /*0000*/ 	.word	0x00000000
	.align		4
        /*0004*/ 	.word	0xffffffff
	.align		4
        /*0008*/ 	.word	0x00000000
	.align		4
        /*000c*/ 	.word	0xfffffffe
	.align		4
        /*0010*/ 	.word	0x00000000
	.align		4
        /*0014*/ 	.word	0xfffffffd
	.align		4
        /*0018*/ 	.word	0x00000000
	.align		4
        /*001c*/ 	.word	0xfffffffc


//--------------------- .text.triton_poi_fused_max_pool2d_with_indices_18 --------------------------
	.section	.text.triton_poi_fused_max_pool2d_with_indices_18,"ax",@progbits
	.align	128
        .global         triton_poi_fused_max_pool2d_with_indices_18
        .type           triton_poi_fused_max_pool2d_with_indices_18,@function
        .size           triton_poi_fused_max_pool2d_with_indices_18,(.L_x_1 - triton_poi_fused_max_pool2d_with_indices_18)
        .other          triton_poi_fused_max_pool2d_with_indices_18,@"STO_CUDA_ENTRY STV_DEFAULT"
triton_poi_fused_max_pool2d_with_indices_18:
.text.triton_poi_fused_max_pool2d_with_indices_18:
[----:B------:R-:W-:Y:S01]  /*0000*/  LDC R1, c[0x0][0x28] ;  /* 0x00000a00ff017b82 */ /* 0x000fe20000000800 */
[----:B------:R-:W1:Y:S01]  /*0010*/  S2R R0, SR_TID.X ;  /* 0x0000000000007919 */ /* 0x000e620000002100 */
[----:B------:R-:W-:Y:S01]  /*0020*/  ULDC.64 UR4, c[0x0][0x208] ;  /* 0x0000820000047ab9 */ /* 0x000fe20000000a00 */
[----:B------:R-:W-:Y:S01]  /*0030*/  ULDC.64 UR6, c[0x0][0x220] ;  /* 0x0000880000067ab9 */ /* 0x000fe20000000a00 */
[----:B------:R-:W2:Y:S01]  /*0040*/  S2R R5, SR_CTAID.X ;  /* 0x0000000000057919 */ /* 0x000ea20000002500 */
[----:B-1----:R-:W-:Y:S01]  /*0050*/  IMAD.SHL.U32 R0, R0, 0x2, RZ ;  /* 0x0000000200007824 */ /* 0x002fe200078e00ff */
[----:B--2---:R-:W-:-:S04]  /*0060*/  SHF.R.S32.HI R3, RZ, 0x16, R5 ;  /* 0x00000016ff037819 */ /* 0x004fc80000011405 */
[----:B------:R-:W-:Y:S02]  /*0070*/  LOP3.LUT R0, R0, 0x1fe, RZ, 0xc0, !PT ;  /* 0x000001fe00007812 */ /* 0x000fe400078ec0ff */
[----:B------:R-:W-:-:S03]  /*0080*/  SGXT R3, R3, 0x1 ;  /* 0x000000010303781a */ /* 0x000fc60000000200 */
[----:B------:R-:W-:-:S04]  /*0090*/  IMAD R0, R5, 0x200, R0 ;  /* 0x0000020005007824 */ /* 0x000fc800078e0200 */
[----:B------:R-:W-:Y:S01]  /*00a0*/  IMAD.HI R2, R0, 0x38e38e39, RZ ;  /* 0x38e38e3900027827 */ /* 0x000fe200078e02ff */
[----:B------:R-:W-:-:S04]  /*00b0*/  LEA.HI R3, R3, R0, RZ, 0x8 ;  /* 0x0000000003037211 */ /* 0x000fc800078f40ff */
[----:B------:R-:W-:Y:S02]  /*00c0*/  SHF.R.S32.HI R6, RZ, 0x8, R3 ;  /* 0x00000008ff067819 */ /* 0x000fe40000011403 */
[----:B------:R-:W-:-:S03]  /*00d0*/  SHF.R.U32.HI R3, RZ, 0x1f, R2 ;  /* 0x0000001fff037819 */ /* 0x000fc60000011602 */
[----:B------:R-:W-:Y:S01]  /*00e0*/  IMAD.HI R7, R6, 0x38e38e39, RZ ;  /* 0x38e38e3906077827 */ /* 0x000fe200078e02ff */
[----:B------:R-:W-:Y:S02]  /*00f0*/  LEA.HI.SX32 R5, R2, R3, 0x16 ;  /* 0x0000000302057211 */ /* 0x000fe400078fb2ff */
[----:B------:R-:W1:Y:S02]  /*0100*/  LDC.64 R2, c[0x0][0x210] ;  /* 0x00008400ff027b82 */ /* 0x000e640000000a00 */
[----:B------:R-:W-:Y:S02]  /*0110*/  LEA.HI R4, R5, R5, RZ, 0x2 ;  /* 0x0000000505047211 */ /* 0x000fe400078f10ff */
[----:B------:R-:W-:Y:S02]  /*0120*/  SHF.R.U32.HI R8, RZ, 0x1f, R7 ;  /* 0x0000001fff087819 */ /* 0x000fe40000011607 */
[----:B------:R-:W-:Y:S02]  /*0130*/  LOP3.LUT R4, R4, 0xfffffffc, RZ, 0xc0, !PT ;  /* 0xfffffffc04047812 */ /* 0x000fe400078ec0ff */
[----:B------:R-:W-:-:S03]  /*0140*/  LEA.HI.SX32 R9, R7, R8, 0x1e ;  /* 0x0000000807097211 */ /* 0x000fc600078ff2ff */
[----:B------:R-:W-:Y:S02]  /*0150*/  IMAD.IADD R7, R5, 0x1, -R4 ;  /* 0x0000000105077824 */ /* 0x000fe400078e0a04 */
[----:B------:R-:W-:Y:S02]  /*0160*/  IMAD R9, R9, -0x12, R6 ;  /* 0xffffffee09097824 */ /* 0x000fe400078e0206 */
[----:B------:R-:W-:Y:S01]  /*0170*/  IMAD R4, R5, -0x1200, R0 ;  /* 0xffffee0005047824 */ /* 0x000fe200078e0200 */
[----:B------:R-:W-:Y:S02]  /*0180*/  ISETP.GT.AND P0, PT, R7, -0x1, PT ;  /* 0xffffffff0700780c */ /* 0x000fe40003f04270 */
[----:B------:R-:W-:Y:S01]  /*0190*/  CS2R R6, SRZ ;  /* 0x0000000000067805 */ /* 0x000fe2000001ff00 */
[----:B------:R-:W-:Y:S01]  /*01a0*/  IMAD R17, R5, 0x2200, R4 ;  /* 0x0000220005117824 */ /* 0x000fe200078e0204 */
[----:B------:R-:W-:Y:S02]  /*01b0*/  ISETP.GT.AND P1, PT, R9, RZ, P0 ;  /* 0x000000ff0900720c */ /* 0x000fe40000724270 */
[----:B------:R-:W-:-:S02]  /*01c0*/  CS2R R4, SRZ ;  /* 0x0000000000047805 */ /* 0x000fc4000001ff00 */
[----:B------:R-:W-:Y:S01]  /*01d0*/  ISETP.LT.U32.AND P0, PT, R9, 0x11, P0 ;  /* 0x000000110900780c */ /* 0x000fe20000701070 */
[C---:B------:R-:W-:Y:S02]  /*01e0*/  VIADD R11, R17.reuse, 0xffffff00 ;  /* 0xffffff00110b7836 */ /* 0x040fe40000000000 */
[----:B-1----:R-:W-:-:S04]  /*01f0*/  IMAD.WIDE R12, R17, 0x4, R2 ;  /* 0x00000004110c7825 */ /* 0x002fc800078e0202 */
[----:B------:R-:W-:Y:S01]  /*0200*/  IMAD.WIDE R10, R11, 0x4, R2 ;  /* 0x000000040b0a7825 */ /* 0x000fe200078e0202 */
[----:B------:R-:W-:-:S03]  /*0210*/  CS2R R8, SRZ ;  /* 0x0000000000087805 */ /* 0x000fc6000001ff00 */
[----:B------:R-:W-:Y:S01]  /*0220*/  VIADD R15, R17, 0x1000 ;  /* 0x00001000110f7836 */ /* 0x000fe20000000000 */
[----:B------:R-:W2:Y:S04]  /*0230*/  @P1 LDG.E.64 R4, desc[UR4][R10.64] ;  /* 0x000000040a041981 */ /* 0x000ea8000c1e1b00 */
[----:B------:R-:W3:Y:S01]  /*0240*/  @P0 LDG.E.64 R6, desc[UR4][R12.64] ;  /* 0x000000040c060981 */ /* 0x000ee2000c1e1b00 */
[----:B------:R-:W-:-:S05]  /*0250*/  IMAD.WIDE R14, R15, 0x4, R2 ;  /* 0x000000040f0e7825 */ /* 0x000fca00078e0202 */
[----:B------:R-:W4:Y:S01]  /*0260*/  @P1 LDG.E.64 R8, desc[UR4][R14.64] ;  /* 0x000000040e081981 */ /* 0x000f22000c1e1b00 */
[----:B------:R-:W-:-:S04]  /*0270*/  VIADD R17, R17, 0x1100 ;  /* 0x0000110011117836 */ /* 0x000fc80000000000 */
[----:B------:R-:W-:Y:S01]  /*0280*/  IMAD.WIDE R2, R17, 0x4, R2 ;  /* 0x0000000411027825 */ /* 0x000fe200078e0202 */
[----:B------:R-:W-:-:S06]  /*0290*/  CS2R R16, SRZ ;  /* 0x0000000000107805 */ /* 0x000fcc000001ff00 */
[----:B------:R-:W5:Y:S01]  /*02a0*/  @P0 LDG.E.64 R16, desc[UR4][R2.64] ;  /* 0x0000000402100981 */ /* 0x000f62000c1e1b00 */
[----:B--2---:R-:W-:Y:S02]  /*02b0*/  SEL R18, R5, 0xff800000, P1 ;  /* 0xff80000005127807 */ /* 0x004fe40000800000 */
[----:B------:R-:W-:Y:S02]  /*02c0*/  SEL R11, R4, 0xff800000, P1 ;  /* 0xff800000040b7807 */ /* 0x000fe40000800000 */
[----:B---3--:R-:W-:Y:S01]  /*02d0*/  SEL R7, R7, 0xff800000, P0 ;  /* 0xff80000007077807 */ /* 0x008fe20000000000 */
[----:B------:R-:W1:Y:S01]  /*02e0*/  LDC.64 R4, c[0x0][0x218] ;  /* 0x00008600ff047b82 */ /* 0x000e620000000a00 */
[----:B------:R-:W-:Y:S02]  /*02f0*/  SEL R6, R6, 0xff800000, P0 ;  /* 0xff80000006067807 */ /* 0x000fe40000000000 */
[----:B------:R-:W-:Y:S02]  /*0300*/  FSETP.GT.AND P4, PT, R7, R18, PT ;  /* 0x000000120700720b */ /* 0x000fe40003f84000 */
[----:B------:R-:W-:-:S02]  /*0310*/  FSETP.GT.AND P3, PT, R6, R11, PT ;  /* 0x0000000b0600720b */ /* 0x000fc40003f64000 */
[----:B----4-:R-:W-:Y:S02]  /*0320*/  SEL R10, R9, 0xff800000, P1 ;  /* 0xff800000090a7807 */ /* 0x010fe40000800000 */
[----:B------:R-:W-:Y:S02]  /*0330*/  SEL R9, R8, 0xff800000, P1 ;  /* 0xff80000008097807 */ /* 0x000fe40000800000 */
[----:B------:R-:W-:Y:S02]  /*0340*/  FSETP.NAN.AND P5, PT, R10, R10, PT ;  /* 0x0000000a0a00720b */ /* 0x000fe40003fa8000 */
[----:B------:R-:W-:Y:S02]  /*0350*/  FSETP.NAN.AND P1, PT, R7, R7, PT ;  /* 0x000000070700720b */ /* 0x000fe40003f28000 */
[----:B------:R-:W-:Y:S02]  /*0360*/  FSETP.NAN.AND P2, PT, R9, R9, PT ;  /* 0x000000090900720b */ /* 0x000fe40003f48000 */
[----:B------:R-:W-:-:S02]  /*0370*/  FSETP.NAN.AND P6, PT, R6, R6, PT ;  /* 0x000000060600720b */ /* 0x000fc40003fc8000 */
[----:B------:R-:W-:Y:S02]  /*0380*/  @!P4 SEL R7, R7, R18, P1 ;  /* 0x000000120707c207 */ /* 0x000fe40000800000 */
[----:B------:R-:W-:Y:S02]  /*0390*/  @!P3 SEL R6, R6, R11, P6 ;  /* 0x0000000b0606b207 */ /* 0x000fe40003000000 */
[----:B------:R-:W-:Y:S01]  /*03a0*/  FSETP.GEU.AND P1, PT, R7, R10, PT ;  /* 0x0000000a0700720b */ /* 0x000fe20003f2e000 */
[----:B-1----:R-:W-:Y:S01]  /*03b0*/  IMAD.WIDE R4, R0, 0x4, R4 ;  /* 0x0000000400047825 */ /* 0x002fe200078e0204 */
[----:B-----5:R-:W-:Y:S02]  /*03c0*/  SEL R3, R17, 0xff800000, P0 ;  /* 0xff80000011037807 */ /* 0x020fe40000000000 */
[----:B------:R-:W-:Y:S02]  /*03d0*/  SEL R2, R16, 0xff800000, P0 ;  /* 0xff80000010027807 */ /* 0x000fe40000000000 */
[----:B------:R-:W-:-:S02]  /*03e0*/  FSETP.GEU.AND P6, PT, R6, R9, PT ;  /* 0x000000090600720b */ /* 0x000fc40003fce000 */
[----:B------:R-:W-:Y:S02]  /*03f0*/  @!P5 SEL R10, R10, R7, !P1 ;  /* 0x000000070a0ad207 */ /* 0x000fe40004800000 */
[----:B------:R-:W-:Y:S02]  /*0400*/  SEL R8, RZ, 0x1, !P4 ;  /* 0x00000001ff087807 */ /* 0x000fe40006000000 */
[----:B------:R-:W-:Y:S02]  /*0410*/  FSETP.NAN.AND P0, PT, R3, R3, PT ;  /* 0x000000030300720b */ /* 0x000fe40003f08000 */
[----:B------:R-:W-:Y:S02]  /*0420*/  FSETP.NAN.AND P5, PT, R2, R2, PT ;  /* 0x000000020200720b */ /* 0x000fe40003fa8000 */
[----:B------:R-:W-:Y:S02]  /*0430*/  SEL R7, RZ, 0x1, !P3 ;  /* 0x00000001ff077807 */ /* 0x000fe40005800000 */
[----:B------:R-:W-:-:S02]  /*0440*/  @!P2 SEL R9, R9, R6, !P6 ;  /* 0x000000060909a207 */ /* 0x000fc40007000000 */
[----:B------:R-:W-:Y:S02]  /*0450*/  SEL R8, R8, 0x2, P1 ;  /* 0x0000000208087807 */ /* 0x000fe40000800000 */
[----:B------:R-:W-:Y:S02]  /*0460*/  FSETP.GEU.AND P1, PT, R10, R3, PT ;  /* 0x000000030a00720b */ /* 0x000fe40003f2e000 */
[----:B------:R-:W-:Y:S02]  /*0470*/  SEL R7, R7, 0x2, P6 ;  /* 0x0000000207077807 */ /* 0x000fe40003000000 */
[----:B------:R-:W-:Y:S02]  /*0480*/  FSETP.GEU.AND P2, PT, R9, R2, PT ;  /* 0x000000020900720b */ /* 0x000fe40003f4e000 */
[----:B------:R-:W-:Y:S02]  /*0490*/  SEL R11, R8, 0x3, P1 ;  /* 0x00000003080b7807 */ /* 0x000fe40000800000 */
[----:B------:R-:W-:-:S02]  /*04a0*/  SEL R8, R7, 0x3, P2 ;  /* 0x0000000307087807 */ /* 0x000fc40001000000 */
[----:B------:R-:W-:Y:S02]  /*04b0*/  IADD3 R6, P3, R0, UR6, RZ ;  /* 0x0000000600067c10 */ /* 0x000fe4000ff7e0ff */
[----:B------:R-:W-:Y:S01]  /*04c0*/  @!P0 SEL R3, R3, R10, !P1 ;  /* 0x0000000a03038207 */ /* 0x000fe20004800000 */
[----:B------:R-:W-:Y:S01]  /*04d0*/  IMAD R11, R11, 0x100, R8 ;  /* 0x000001000b0b7824 */ /* 0x000fe200078e0208 */
[----:B------:R-:W-:Y:S02]  /*04e0*/  @!P5 SEL R2, R2, R9, !P2 ;  /* 0x000000090202d207 */ /* 0x000fe40005000000 */
[----:B------:R-:W-:-:S03]  /*04f0*/  LEA.HI.X.SX32 R7, R0, UR7, 0x1, P3 ;  /* 0x0000000700077c11 */ /* 0x000fc600098f0eff */
[----:B------:R-:W-:Y:S04]  /*0500*/  STG.E.64 desc[UR4][R4.64], R2 ;  /* 0x0000000204007986 */ /* 0x000fe8000c101b04 */
[----:B------:R-:W-:Y:S01]  /*0510*/  STG.E.U16 desc[UR4][R6.64], R11 ;  /* 0x0000000b06007986 */ /* 0x000fe2000c101504 */
[----:B------:R-:W-:Y:S05]  /*0520*/  EXIT ;  /* 0x000000000000794d */ /* 0x000fea0003800000 */
.L_x_0:
[----:B------:R-:W-:-:S00]  /*0530*/  BRA `(.L_x_0) ;  /* 0xfffffffc00fc7947 */ /* 0x000fc0000383ffff */
[----:B------:R-:W-:-:S00]  /*0540*/  NOP ;  /* 0x0000000000007918 */ /* 0x000fc00000000000 */
        /* <DEDUP_REMOVED lines=11> */
.L_x_1:


//--------------------- .nv.constant0.triton_poi_fused_max_pool2d_with_indices_18 --------------------------
	.section	.nv.constant0.triton_poi_fused_max_pool2d_with_indices_18,"a",@progbits
	.sectionflags	@""
	.align	4
.nv.constant0.triton_poi_fused_max_pool2d_with_indices_18:
	.zero		556
